	.headerflags	@"EF_CUDA_TEXMODE_UNIFIED EF_CUDA_64BIT_ADDRESS EF_CUDA_ACCELERATORS EF_CUDA_SM90 EF_CUDA_VIRTUAL_SM(EF_CUDA_SM90)"
	.elftype	@"ET_EXEC"


//--------------------- .nv.info                  --------------------------
	.section	.nv.info,"",@"SHT_CUDA_INFO"
	.align	4


	//----- nvinfo : EIATTR_REGCOUNT
	.align		4
        /*0000*/ 	.byte	0x04, 0x2f
        /*0002*/ 	.short	(.L_1 - .L_0)
	.align		4
.L_0:
        /*0004*/ 	.word	index@(triton_poi_fused_max_pool2d_with_indices_10)
        /*0008*/ 	.word	0x00000022


	//----- nvinfo : EIATTR_MIN_STACK_SIZE
	.align		4
.L_1:
        /*000c*/ 	.byte	0x04, 0x12
        /*000e*/ 	.short	(.L_3 - .L_2)
	.align		4
.L_2:
        /*0010*/ 	.word	index@(triton_poi_fused_max_pool2d_with_indices_10)
        /*0014*/ 	.word	0x00000000


	//----- nvinfo : EIATTR_FRAME_SIZE
	.align		4
.L_3:
        /*0018*/ 	.byte	0x04, 0x11
        /*001a*/ 	.short	(.L_5 - .L_4)
	.align		4
.L_4:
        /*001c*/ 	.word	index@(triton_poi_fused_max_pool2d_with_indices_10)
        /*0020*/ 	.word	0x00000000


	//----- nvinfo : EIATTR_MIN_STACK_SIZE
	.align		4
.L_5:
        /*0024*/ 	.byte	0x04, 0x12
        /*0026*/ 	.short	(.L_7 - .L_6)
	.align		4
.L_6:
        /*0028*/ 	.word	index@(triton_poi_fused_max_pool2d_with_indices_10)
        /*002c*/ 	.word	0x00000000
.L_7:


//--------------------- .nv.info.triton_poi_fused_max_pool2d_with_indices_10 --------------------------
	.section	.nv.info.triton_poi_fused_max_pool2d_with_indices_10,"",@"SHT_CUDA_INFO"
	.sectionflags	@""
	.align	4


	//----- nvinfo : EIATTR_CUDA_API_VERSION
	.align		4
        /*0000*/ 	.byte	0x04, 0x37
        /*0002*/ 	.short	(.L_9 - .L_8)
.L_8:
        /*0004*/ 	.word	0x0000007c


	//----- nvinfo : EIATTR_KPARAM_INFO
	.align		4
.L_9:
        /*0008*/ 	.byte	0x04, 0x17
        /*000a*/ 	.short	(.L_11 - .L_10)
.L_10:
        /*000c*/ 	.word	0x00000000
        /*0010*/ 	.short	0x0002
        /*0012*/ 	.short	0x0010
        /*0014*/ 	.byte	0x00, 0xf0, 0x11, 0x00


	//----- nvinfo : EIATTR_KPARAM_INFO
	.align		4
.L_11:
        /*0018*/ 	.byte	0x04, 0x17
        /*001a*/ 	.short	(.L_13 - .L_12)
.L_12:
        /*001c*/ 	.word	0x00000000
        /*0020*/ 	.short	0x0001
        /*0022*/ 	.short	0x0008
        /*0024*/ 	.byte	0x00, 0xf4, 0x21, 0x00


	//----- nvinfo : EIATTR_KPARAM_INFO
	.align		4
.L_13:
        /*0028*/ 	.byte	0x04, 0x17
        /*002a*/ 	.short	(.L_15 - .L_14)
.L_14:
        /*002c*/ 	.word	0x00000000
        /*0030*/ 	.short	0x0000
        /*0032*/ 	.short	0x0000
        /*0034*/ 	.byte	0x00, 0xf4, 0x21, 0x00


	//----- nvinfo : EIATTR_SPARSE_MMA_MASK
	.align		4
.L_15:
        /*0038*/ 	.byte	0x03, 0x50
        /*003a*/ 	.short	0x0000


	//----- nvinfo : EIATTR_MAXREG_COUNT
	.align		4
        /*003c*/ 	.byte	0x03, 0x1b
        /*003e*/ 	.short	0x00ff


	//----- nvinfo : EIATTR_EXIT_INSTR_OFFSETS
	.align		4
        /*0040*/ 	.byte	0x04, 0x1c
        /*0042*/ 	.short	(.L_17 - .L_16)


	//   ....[0]....
.L_16:
        /*0044*/ 	.word	0x00001970


	//----- nvinfo : EIATTR_REQNTID
	.align		4
.L_17:
        /*0048*/ 	.byte	0x04, 0x10
        /*004a*/ 	.short	(.L_19 - .L_18)
.L_18:
        /*004c*/ 	.word	0x00000080
        /*0050*/ 	.word	0x00000001
        /*0054*/ 	.word	0x00000001


	//----- nvinfo : EIATTR_CBANK_PARAM_SIZE
	.align		4
.L_19:
        /*0058*/ 	.byte	0x03, 0x19
        /*005a*/ 	.short	0x0014


	//----- nvinfo : EIATTR_PARAM_CBANK
	.align		4
        /*005c*/ 	.byte	0x04, 0x0a
        /*005e*/ 	.short	(.L_21 - .L_20)
	.align		4
.L_20:
        /*0060*/ 	.word	index@(.nv.constant0.triton_poi_fused_max_pool2d_with_indices_10)
        /*0064*/ 	.short	0x0210
        /*0066*/ 	.short	0x0014


	//----- nvinfo : EIATTR_SW_WAR
	.align		4
.L_21:
        /*0068*/ 	.byte	0x04, 0x36
        /*006a*/ 	.short	(.L_23 - .L_22)
.L_22:
        /*006c*/ 	.word	0x00000008
.L_23:


//--------------------- .nv.callgraph             --------------------------
	.section	.nv.callgraph,"",@"SHT_CUDA_CALLGRAPH"
	.align	4
	.sectionentsize	8
	.align		4
        /*0000*/ 	.word	0x00000000
	.align		4
        /*0004*/ 	.word	0xffffffff
	.align		4
        /*0008*/ 	.word	0x00000000
	.align		4
        /*000c*/ 	.word	0xfffffffe
	.align		4
        /*0010*/ 	.word	0x00000000
	.align		4
        /*0014*/ 	.word	0xfffffffd
	.align		4
        /*0018*/ 	.word	0x00000000
	.align		4
        /*001c*/ 	.word	0xfffffffc


//--------------------- .text.triton_poi_fused_max_pool2d_with_indices_10 --------------------------
	.section	.text.triton_poi_fused_max_pool2d_with_indices_10,"ax",@progbits
	.align	128
        .global         triton_poi_fused_max_pool2d_with_indices_10
        .type           triton_poi_fused_max_pool2d_with_indices_10,@function
        .size           triton_poi_fused_max_pool2d_with_indices_10,(.L_x_1 - triton_poi_fused_max_pool2d_with_indices_10)
        .other          triton_poi_fused_max_pool2d_with_indices_10,@"STO_CUDA_ENTRY STV_DEFAULT"
triton_poi_fused_max_pool2d_with_indices_10:
.text.triton_poi_fused_max_pool2d_with_indices_10:
[----:B------:R-:W-:Y:S01]  /*0000*/  LDC R1, c[0x0][0x28] ;  /* 0x00000a00ff017b82 */ /* 0x000fe20000000800 */
[----:B------:R-:W1:Y:S07]  /*0010*/  S2R R0, SR_TID.X ;  /* 0x0000000000007919 */ /* 0x000e6e0000002100 */
[----:B------:R-:W2:Y:S01]  /*0020*/  LDC.64 R24, c[0x0][0x210] ;  /* 0x00008400ff187b82 */ /* 0x000ea20000000a00 */
[----:B------:R-:W-:Y:S02]  /*0030*/  CS2R R8, SRZ ;  /* 0x0000000000087805 */ /* 0x000fe4000001ff00 */
[----:B------:R-:W-:Y:S01]  /*0040*/  CS2R R10, SRZ ;  /* 0x00000000000a7805 */ /* 0x000fe2000001ff00 */
[----:B------:R-:W3:Y:S01]  /*0050*/  S2R R3, SR_CTAID.X ;  /* 0x0000000000037919 */ /* 0x000ee20000002500 */
[----:B------:R-:W-:Y:S01]  /*0060*/  ULDC.64 UR4, c[0x0][0x208] ;  /* 0x0000820000047ab9 */ /* 0x000fe20000000a00 */
[----:B-1----:R-:W-:Y:S01]  /*0070*/  IMAD.SHL.U32 R0, R0, 0x4, RZ ;  /* 0x0000000400007824 */ /* 0x002fe200078e00ff */
[----:B---3--:R-:W-:-:S04]  /*0080*/  SHF.R.S32.HI R17, RZ, 0x15, R3 ;  /* 0x00000015ff117819 */ /* 0x008fc80000011403 */
[----:B------:R-:W-:Y:S02]  /*0090*/  LOP3.LUT R0, R0, 0x1fc, RZ, 0xc0, !PT ;  /* 0x000001fc00007812 */ /* 0x000fe400078ec0ff */
[----:B------:R-:W-:-:S03]  /*00a0*/  SGXT R17, R17, 0x1 ;  /* 0x000000011111781a */ /* 0x000fc60000000200 */
[----:B------:R-:W-:-:S05]  /*00b0*/  IMAD R16, R3, 0x400, R0 ;  /* 0x0000040003107824 */ /* 0x000fca00078e0200 */
[CC--:B------:R-:W-:Y:S02]  /*00c0*/  LEA.HI R0, R17.reuse, R16.reuse, RZ, 0x9 ;  /* 0x0000001011007211 */ /* 0x0c0fe400078f48ff */
[----:B------:R-:W-:Y:S02]  /*00d0*/  LEA.HI R2, R17, R16, RZ, 0xe ;  /* 0x0000001011027211 */ /* 0x000fe400078f70ff */
[----:B------:R-:W-:Y:S02]  /*00e0*/  SHF.R.S32.HI R19, RZ, 0x9, R0 ;  /* 0x00000009ff137819 */ /* 0x000fe40000011400 */
[----:B------:R-:W-:Y:S02]  /*00f0*/  SHF.R.S32.HI R7, RZ, 0xe, R2 ;  /* 0x0000000eff077819 */ /* 0x000fe40000011402 */
[----:B------:R-:W-:Y:S02]  /*0100*/  LEA.HI R3, R19, R19, RZ, 0x5 ;  /* 0x0000001313037211 */ /* 0x000fe400078f28ff */
[----:B------:R-:W-:-:S02]  /*0110*/  LEA.HI R4, R7, R7, RZ, 0x5 ;  /* 0x0000000707047211 */ /* 0x000fc400078f28ff */
[----:B------:R-:W-:Y:S02]  /*0120*/  LOP3.LUT R2, R3, 0xffffffe0, RZ, 0xc0, !PT ;  /* 0xffffffe003027812 */ /* 0x000fe400078ec0ff */
[----:B------:R-:W-:Y:S02]  /*0130*/  LOP3.LUT R18, R4, 0xffffffe0, RZ, 0xc0, !PT ;  /* 0xffffffe004127812 */ /* 0x000fe400078ec0ff */
[----:B------:R-:W-:Y:S02]  /*0140*/  CS2R R4, SRZ ;  /* 0x0000000000047805 */ /* 0x000fe4000001ff00 */
[----:B------:R-:W-:Y:S01]  /*0150*/  LOP3.LUT R3, R0, 0xfffffe00, RZ, 0xc0, !PT ;  /* 0xfffffe0000037812 */ /* 0x000fe200078ec0ff */
[----:B------:R-:W-:Y:S02]  /*0160*/  IMAD.IADD R19, R19, 0x1, -R2 ;  /* 0x0000000113137824 */ /* 0x000fe400078e0a02 */
[----:B------:R-:W-:Y:S02]  /*0170*/  IMAD.IADD R18, R7, 0x1, -R18 ;  /* 0x0000000107127824 */ /* 0x000fe400078e0a12 */
[----:B------:R-:W-:Y:S01]  /*0180*/  IMAD.IADD R2, R16, 0x1, -R3 ;  /* 0x0000000110027824 */ /* 0x000fe200078e0a03 */
[----:B------:R-:W-:-:S02]  /*0190*/  ISETP.GT.AND P2, PT, R19, RZ, PT ;  /* 0x000000ff1300720c */ /* 0x000fc40003f44270 */
[C---:B------:R-:W-:Y:S01]  /*01a0*/  ISETP.GT.AND P3, PT, R18.reuse, RZ, PT ;  /* 0x000000ff1200720c */ /* 0x040fe20003f64270 */
[----:B------:R-:W-:Y:S01]  /*01b0*/  IMAD R0, R7, 0x10000, R2 ;  /* 0x0001000007007824 */ /* 0x000fe200078e0202 */
[----:B------:R-:W-:Y:S02]  /*01c0*/  ISETP.GT.AND P0, PT, R18, RZ, P2 ;  /* 0x000000ff1200720c */ /* 0x000fe40001704270 */
[----:B------:R-:W-:Y:S02]  /*01d0*/  CS2R R6, SRZ ;  /* 0x0000000000067805 */ /* 0x000fe4000001ff00 */
[C---:B------:R-:W-:Y:S01]  /*01e0*/  ISETP.GT.AND P3, PT, R19.reuse, -0x1, P3 ;  /* 0xffffffff1300780c */ /* 0x040fe20001f64270 */
[----:B------:R-:W-:-:S04]  /*01f0*/  IMAD R3, R19, 0x400, R0 ;  /* 0x0000040013037824 */ /* 0x000fc800078e0200 */
[C---:B------:R-:W-:Y:S02]  /*0200*/  VIADD R21, R3.reuse, 0xffff7e00 ;  /* 0xffff7e0003157836 */ /* 0x040fe40000000000 */
[----:B------:R-:W-:Y:S02]  /*0210*/  VIADD R27, R3, 0xffff8000 ;  /* 0xffff8000031b7836 */ /* 0x000fe40000000000 */
[----:B--2---:R-:W-:-:S04]  /*0220*/  IMAD.WIDE R20, R21, 0x4, R24 ;  /* 0x0000000415147825 */ /* 0x004fc800078e0218 */
[--C-:B------:R-:W-:Y:S01]  /*0230*/  IMAD.WIDE R26, R27, 0x4, R24.reuse ;  /* 0x000000041b1a7825 */ /* 0x100fe200078e0218 */
[----:B------:R-:W2:Y:S04]  /*0240*/  @P0 LDG.E.128 R4, desc[UR4][R20.64] ;  /* 0x0000000414040981 */ /* 0x000ea8000c1e1d00 */
[----:B------:R-:W3:Y:S01]  /*0250*/  @P3 LDG.E.128 R8, desc[UR4][R26.64] ;  /* 0x000000041a083981 */ /* 0x000ee2000c1e1d00 */
[----:B------:R-:W-:Y:S01]  /*0260*/  VIADD R29, R3, 0xffff8200 ;  /* 0xffff8200031d7836 */ /* 0x000fe20000000000 */
[----:B------:R-:W-:Y:S02]  /*0270*/  CS2R R12, SRZ ;  /* 0x00000000000c7805 */ /* 0x000fe4000001ff00 */
[----:B------:R-:W-:Y:S01]  /*0280*/  CS2R R14, SRZ ;  /* 0x00000000000e7805 */ /* 0x000fe2000001ff00 */
[----:B------:R-:W-:-:S05]  /*0290*/  IMAD.WIDE R28, R29, 0x4, R24 ;  /* 0x000000041d1c7825 */ /* 0x000fca00078e0218 */
[----:B------:R-:W4:Y:S01]  /*02a0*/  @P3 LDG.E.128 R12, desc[UR4][R28.64] ;  /* 0x000000041c0c3981 */ /* 0x000f22000c1e1d00 */
[----:B------:R-:W-:-:S05]  /*02b0*/  VIADD R0, R16, 0x200 ;  /* 0x0000020010007836 */ /* 0x000fca0000000000 */
[CC--:B------:R-:W-:Y:S02]  /*02c0*/  LEA.HI R22, R17.reuse, R0.reuse, RZ, 0x9 ;  /* 0x0000000011167211 */ /* 0x0c0fe400078f48ff */
[----:B------:R-:W-:Y:S02]  /*02d0*/  LEA.HI R23, R17, R0, RZ, 0xe ;  /* 0x0000000011177211 */ /* 0x000fe400078f70ff */
[----:B------:R-:W-:Y:S02]  /*02e0*/  SHF.R.S32.HI R0, RZ, 0x9, R22 ;  /* 0x00000009ff007819 */ /* 0x000fe40000011416 */
[----:B------:R-:W-:Y:S02]  /*02f0*/  SHF.R.S32.HI R23, RZ, 0xe, R23 ;  /* 0x0000000eff177819 */ /* 0x000fe40000011417 */
[----:B--2---:R-:W-:Y:S02]  /*0300*/  SEL R17, R4, 0xff800000, P0 ;  /* 0xff80000004117807 */ /* 0x004fe40000000000 */
[----:B------:R-:W-:-:S02]  /*0310*/  SEL R4, R5, 0xff800000, P0 ;  /* 0xff80000005047807 */ /* 0x000fc40000000000 */
[----:B---3--:R-:W-:Y:S02]  /*0320*/  SEL R8, R8, 0xff800000, P3 ;  /* 0xff80000008087807 */ /* 0x008fe40001800000 */
[----:B------:R-:W-:Y:S02]  /*0330*/  SEL R21, R9, 0xff800000, P3 ;  /* 0xff80000009157807 */ /* 0x000fe40001800000 */
[----:B------:R-:W-:Y:S02]  /*0340*/  FSETP.GT.AND P5, PT, R8, R17, PT ;  /* 0x000000110800720b */ /* 0x000fe40003fa4000 */
[----:B------:R-:W-:Y:S02]  /*0350*/  SEL R5, R6, 0xff800000, P0 ;  /* 0xff80000006057807 */ /* 0x000fe40000000000 */
[----:B------:R-:W-:Y:S02]  /*0360*/  SEL R20, R10, 0xff800000, P3 ;  /* 0xff8000000a147807 */ /* 0x000fe40001800000 */
[----:B------:R-:W-:-:S02]  /*0370*/  LEA.HI R6, R0, R0, RZ, 0x5 ;  /* 0x0000000000067211 */ /* 0x000fc400078f28ff */
[----:B------:R-:W-:Y:S02]  /*0380*/  FSETP.GT.AND P4, PT, R21, R4, PT ;  /* 0x000000041500720b */ /* 0x000fe40003f84000 */
[----:B------:R-:W-:Y:S02]  /*0390*/  SEL R7, R7, 0xff800000, P0 ;  /* 0xff80000007077807 */ /* 0x000fe40000000000 */
[----:B------:R-:W-:Y:S02]  /*03a0*/  SEL R22, R11, 0xff800000, P3 ;  /* 0xff8000000b167807 */ /* 0x000fe40001800000 */
[----:B------:R-:W-:Y:S02]  /*03b0*/  FSETP.GT.AND P1, PT, R20, R5, PT ;  /* 0x000000051400720b */ /* 0x000fe40003f24000 */
[----:B------:R-:W-:Y:S02]  /*03c0*/  LOP3.LUT R9, R6, 0xffffffe0, RZ, 0xc0, !PT ;  /* 0xffffffe006097812 */ /* 0x000fe400078ec0ff */
[----:B------:R-:W-:-:S02]  /*03d0*/  FSETP.NAN.AND P6, PT, R8, R8, PT ;  /* 0x000000080800720b */ /* 0x000fc40003fc8000 */
[C---:B------:R-:W-:Y:S01]  /*03e0*/  LEA.HI R6, R23.reuse, R23, RZ, 0x5 ;  /* 0x0000001717067211 */ /* 0x040fe200078f28ff */
[----:B------:R-:W-:Y:S01]  /*03f0*/  IMAD.IADD R0, R0, 0x1, -R9 ;  /* 0x0000000100007824 */ /* 0x000fe200078e0a09 */
[----:B------:R-:W-:Y:S02]  /*0400*/  FSETP.GT.AND P0, PT, R22, R7, PT ;  /* 0x000000071600720b */ /* 0x000fe40003f04000 */
[----:B------:R-:W-:Y:S01]  /*0410*/  @!P5 FSEL R8, R8, R17, P6 ;  /* 0x000000110808d208 */ /* 0x000fe20003000000 */
[----:B------:R-:W-:Y:S01]  /*0420*/  IMAD R17, R23, 0x10000, R2 ;  /* 0x0001000017117824 */ /* 0x000fe200078e0202 */
[----:B------:R-:W-:Y:S02]  /*0430*/  LOP3.LUT R6, R6, 0xffffffe0, RZ, 0xc0, !PT ;  /* 0xffffffe006067812 */ /* 0x000fe400078ec0ff */
[----:B------:R-:W-:Y:S01]  /*0440*/  FSETP.NAN.AND P6, PT, R21, R21, PT ;  /* 0x000000151500720b */ /* 0x000fe20003fc8000 */
[----:B------:R-:W-:Y:S01]  /*0450*/  IMAD R17, R0, 0x400, R17 ;  /* 0x0000040000117824 */ /* 0x000fe200078e0211 */
[----:B------:R-:W-:Y:S01]  /*0460*/  FSETP.NAN.AND P5, PT, R20, R20, PT ;  /* 0x000000141400720b */ /* 0x000fe20003fa8000 */
[----:B------:R-:W-:Y:S01]  /*0470*/  IMAD.IADD R2, R23, 0x1, -R6 ;  /* 0x0000000117027824 */ /* 0x000fe200078e0a06 */
[----:B------:R-:W-:Y:S01]  /*0480*/  @!P4 FSEL R21, R21, R4, P6 ;  /* 0x000000041515c208 */ /* 0x000fe20003000000 */
[----:B------:R-:W-:Y:S01]  /*0490*/  VIADD R11, R17, 0xffff7e00 ;  /* 0xffff7e00110b7836 */ /* 0x000fe20000000000 */
[----:B------:R-:W-:-:S02]  /*04a0*/  FSETP.NAN.AND P4, PT, R22, R22, PT ;  /* 0x000000161600720b */ /* 0x000fc40003f88000 */
[----:B------:R-:W-:Y:S02]  /*04b0*/  @!P1 FSEL R20, R20, R5, P5 ;  /* 0x0000000514149208 */ /* 0x000fe40002800000 */
[----:B------:R-:W-:Y:S02]  /*04c0*/  CS2R R4, SRZ ;  /* 0x0000000000047805 */ /* 0x000fe4000001ff00 */
[----:B----4-:R-:W-:Y:S01]  /*04d0*/  SEL R27, R12, 0xff800000, P3 ;  /* 0xff8000000c1b7807 */ /* 0x010fe20001800000 */
[----:B------:R-:W-:Y:S01]  /*04e0*/  IMAD.WIDE R10, R11, 0x4, R24 ;  /* 0x000000040b0a7825 */ /* 0x000fe200078e0218 */
[----:B------:R-:W-:Y:S02]  /*04f0*/  ISETP.GT.AND P1, PT, R0, RZ, PT ;  /* 0x000000ff0000720c */ /* 0x000fe40003f24270 */
[----:B------:R-:W-:Y:S02]  /*0500*/  @!P0 FSEL R22, R22, R7, P4 ;  /* 0x0000000716168208 */ /* 0x000fe40002000000 */
[----:B------:R-:W-:-:S02]  /*0510*/  CS2R R6, SRZ ;  /* 0x0000000000067805 */ /* 0x000fc4000001ff00 */
[-C--:B------:R-:W-:Y:S02]  /*0520*/  FSETP.NAN.AND P5, PT, R27, R27.reuse, PT ;  /* 0x0000001b1b00720b */ /* 0x080fe40003fa8000 */
[C---:B------:R-:W-:Y:S02]  /*0530*/  ISETP.GT.AND P4, PT, R2.reuse, RZ, P1 ;  /* 0x000000ff0200720c */ /* 0x040fe40000f84270 */
[----:B------:R-:W-:Y:S02]  /*0540*/  ISETP.GT.AND P0, PT, R2, RZ, PT ;  /* 0x000000ff0200720c */ /* 0x000fe40003f04270 */
[----:B------:R-:W-:Y:S02]  /*0550*/  FSETP.GEU.AND P6, PT, R8, R27, PT ;  /* 0x0000001b0800720b */ /* 0x000fe40003fce000 */
[----:B------:R-:W-:Y:S01]  /*0560*/  ISETP.GT.AND P0, PT, R0, -0x1, P0 ;  /* 0xffffffff0000780c */ /* 0x000fe20000704270 */
[----:B------:R-:W-:-:S04]  /*0570*/  VIADD R29, R17, 0xffff8000 ;  /* 0xffff8000111d7836 */ /* 0x000fc80000000000 */
[----:B------:R-:W-:Y:S02]  /*0580*/  @!P5 FSEL R27, R27, R8, !P6 ;  /* 0x000000081b1bd208 */ /* 0x000fe40007000000 */
[----:B------:R-:W-:Y:S01]  /*0590*/  CS2R R8, SRZ ;  /* 0x0000000000087805 */ /* 0x000fe2000001ff00 */
[----:B------:R1:W2:Y:S01]  /*05a0*/  @P4 LDG.E.128 R4, desc[UR4][R10.64] ;  /* 0x000000040a044981 */ /* 0x0002a2000c1e1d00 */
[----:B------:R-:W-:Y:S01]  /*05b0*/  IMAD.WIDE R28, R29, 0x4, R24 ;  /* 0x000000041d1c7825 */ /* 0x000fe200078e0218 */
[----:B-1----:R-:W-:-:S06]  /*05c0*/  CS2R R10, SRZ ;  /* 0x00000000000a7805 */ /* 0x002fcc000001ff00 */
[----:B------:R1:W3:Y:S01]  /*05d0*/  @P0 LDG.E.128 R8, desc[UR4][R28.64] ;  /* 0x000000041c080981 */ /* 0x0002e2000c1e1d00 */
[----:B------:R-:W-:Y:S02]  /*05e0*/  SEL R26, R15, 0xff800000, P3 ;  /* 0xff8000000f1a7807 */ /* 0x000fe40001800000 */
[----:B-1----:R-:W-:Y:S02]  /*05f0*/  SEL R28, R13, 0xff800000, P3 ;  /* 0xff8000000d1c7807 */ /* 0x002fe40001800000 */
[----:B------:R-:W-:Y:S02]  /*0600*/  SEL R29, R14, 0xff800000, P3 ;  /* 0xff8000000e1d7807 */ /* 0x000fe40001800000 */
[----:B------:R-:W-:Y:S02]  /*0610*/  CS2R R14, SRZ ;  /* 0x00000000000e7805 */ /* 0x000fe4000001ff00 */
[----:B------:R-:W-:Y:S02]  /*0620*/  FSETP.NAN.AND P6, PT, R28, R28, PT ;  /* 0x0000001c1c00720b */ /* 0x000fe40003fc8000 */
[----:B------:R-:W-:-:S02]  /*0630*/  FSETP.NAN.AND P5, PT, R29, R29, PT ;  /* 0x0000001d1d00720b */ /* 0x000fc40003fa8000 */
[----:B------:R-:W-:-:S09]  /*0640*/  FSETP.GEU.AND P3, PT, R21, R28, PT ;  /* 0x0000001c1500720b */ /* 0x000fd20003f6e000 */
[----:B------:R-:W-:Y:S01]  /*0650*/  @!P6 FSEL R28, R28, R21, !P3 ;  /* 0x000000151c1ce208 */ /* 0x000fe20005800000 */
[----:B------:R-:W-:Y:S01]  /*0660*/  VIADD R21, R17, 0xffff8200 ;  /* 0xffff820011157836 */ /* 0x000fe20000000000 */
[----:B------:R-:W-:Y:S02]  /*0670*/  FSETP.NAN.AND P3, PT, R26, R26, PT ;  /* 0x0000001a1a00720b */ /* 0x000fe40003f68000 */
[----:B------:R-:W-:-:S04]  /*0680*/  FSETP.GEU.AND P6, PT, R20, R29, PT ;  /* 0x0000001d1400720b */ /* 0x000fc80003fce000 */
[----:B------:R-:W-:Y:S01]  /*0690*/  @!P5 FSEL R29, R29, R20, !P6 ;  /* 0x000000141d1dd208 */ /* 0x000fe20007000000 */
[----:B------:R-:W-:Y:S01]  /*06a0*/  IMAD.WIDE R20, R21, 0x4, R24 ;  /* 0x0000000415147825 */ /* 0x000fe200078e0218 */
[----:B------:R-:W-:-:S05]  /*06b0*/  FSETP.GEU.AND P6, PT, R22, R26, PT ;  /* 0x0000001a1600720b */ /* 0x000fca0003fce000 */
[----:B------:R-:W-:Y:S02]  /*06c0*/  @!P3 FSEL R26, R26, R22, !P6 ;  /* 0x000000161a1ab208 */ /* 0x000fe40007000000 */
[----:B--2---:R-:W-:Y:S02]  /*06d0*/  SEL R13, R4, 0xff800000, P4 ;  /* 0xff800000040d7807 */ /* 0x004fe40002000000 */
[----:B---3--:R-:W-:-:S04]  /*06e0*/  SEL R8, R8, 0xff800000, P0 ;  /* 0xff80000008087807 */ /* 0x008fc80000000000 */
[C---:B------:R-:W-:Y:S02]  /*06f0*/  FSETP.GT.AND P5, PT, R8.reuse, R13, PT ;  /* 0x0000000d0800720b */ /* 0x040fe40003fa4000 */
[----:B------:R-:W-:-:S11]  /*0700*/  FSETP.NAN.AND P3, PT, R8, R8, PT ;  /* 0x000000080800720b */ /* 0x000fd60003f68000 */
[----:B------:R-:W-:Y:S02]  /*0710*/  @!P5 FSEL R8, R8, R13, P3 ;  /* 0x0000000d0808d208 */ /* 0x000fe40001800000 */
[----:B------:R-:W-:-:S06]  /*0720*/  CS2R R12, SRZ ;  /* 0x00000000000c7805 */ /* 0x000fcc000001ff00 */
[----:B------:R1:W2:Y:S01]  /*0730*/  @P0 LDG.E.128 R12, desc[UR4][R20.64] ;  /* 0x00000004140c0981 */ /* 0x0002a2000c1e1d00 */
[----:B------:R-:W-:Y:S02]  /*0740*/  SEL R4, R5, 0xff800000, P4 ;  /* 0xff80000005047807 */ /* 0x000fe40002000000 */
[----:B------:R-:W-:Y:S02]  /*0750*/  SEL R9, R9, 0xff800000, P0 ;  /* 0xff80000009097807 */ /* 0x000fe40000000000 */
[----:B------:R-:W-:Y:S02]  /*0760*/  SEL R5, R6, 0xff800000, P4 ;  /* 0xff80000006057807 */ /* 0x000fe40002000000 */
[----:B------:R-:W-:Y:S02]  /*0770*/  FSETP.GT.AND P5, PT, R9, R4, PT ;  /* 0x000000040900720b */ /* 0x000fe40003fa4000 */
[----:B------:R-:W-:Y:S01]  /*0780*/  SEL R10, R10, 0xff800000, P0 ;  /* 0xff8000000a0a7807 */ /* 0x000fe20000000000 */
[----:B-1----:R-:W-:Y:S01]  /*0790*/  VIADD R21, R3, 0xfffffe00 ;  /* 0xfffffe0003157836 */ /* 0x002fe20000000000 */
[----:B------:R-:W-:-:S02]  /*07a0*/  SEL R7, R7, 0xff800000, P4 ;  /* 0xff80000007077807 */ /* 0x000fc40002000000 */
[----:B------:R-:W-:Y:S01]  /*07b0*/  FSETP.GT.AND P3, PT, R10, R5, PT ;  /* 0x000000050a00720b */ /* 0x000fe20003f64000 */
[----:B------:R-:W-:Y:S01]  /*07c0*/  IMAD.WIDE R20, R21, 0x4, R24 ;  /* 0x0000000415147825 */ /* 0x000fe200078e0218 */
[----:B------:R-:W-:Y:S02]  /*07d0*/  SEL R30, R11, 0xff800000, P0 ;  /* 0xff8000000b1e7807 */ /* 0x000fe40000000000 */
[C---:B------:R-:W-:Y:S02]  /*07e0*/  FSETP.NAN.AND P4, PT, R9.reuse, R9, PT ;  /* 0x000000090900720b */ /* 0x040fe40003f88000 */
[----:B------:R-:W-:Y:S02]  /*07f0*/  FSETP.GT.AND P6, PT, R30, R7, PT ;  /* 0x000000071e00720b */ /* 0x000fe40003fc4000 */
[----:B------:R-:W-:Y:S02]  /*0800*/  @!P5 FSEL R9, R9, R4, P4 ;  /* 0x000000040909d208 */ /* 0x000fe40002000000 */
[----:B------:R-:W-:-:S02]  /*0810*/  FSETP.NAN.AND P5, PT, R10, R10, PT ;  /* 0x0000000a0a00720b */ /* 0x000fc40003fa8000 */
[----:B------:R-:W-:Y:S02]  /*0820*/  ISETP.GT.AND P2, PT, R18, -0x1, P2 ;  /* 0xffffffff1200780c */ /* 0x000fe40001744270 */
[----:B------:R-:W-:Y:S02]  /*0830*/  @!P3 FSEL R10, R10, R5, P5 ;  /* 0x000000050a0ab208 */ /* 0x000fe40002800000 */
[----:B------:R-:W-:Y:S02]  /*0840*/  CS2R R4, SRZ ;  /* 0x0000000000047805 */ /* 0x000fe4000001ff00 */
[----:B------:R-:W-:-:S04]  /*0850*/  FSETP.NAN.AND P5, PT, R30, R30, PT ;  /* 0x0000001e1e00720b */ /* 0x000fc80003fa8000 */
[----:B------:R-:W-:Y:S02]  /*0860*/  @!P6 FSEL R30, R30, R7, P5 ;  /* 0x000000071e1ee208 */ /* 0x000fe40002800000 */
[----:B------:R-:W-:-:S06]  /*0870*/  CS2R R6, SRZ ;  /* 0x0000000000067805 */ /* 0x000fcc000001ff00 */
[----:B------:R1:W3:Y:S01]  /*0880*/  @P2 LDG.E.128 R4, desc[UR4][R20.64] ;  /* 0x0000000414042981 */ /* 0x0002e2000c1e1d00 */
[----:B------:R-:W-:Y:S02]  /*0890*/  LOP3.LUT R18, R18, R19, RZ, 0xfc, !PT ;  /* 0x0000001312127212 */ /* 0x000fe400078efcff */
[----:B--2---:R-:W-:-:S04]  /*08a0*/  SEL R23, R12, 0xff800000, P0 ;  /* 0xff8000000c177807 */ /* 0x004fc80000000000 */
[-C--:B------:R-:W-:Y:S02]  /*08b0*/  FSETP.NAN.AND P4, PT, R23, R23.reuse, PT ;  /* 0x000000171700720b */ /* 0x080fe40003f88000 */
[----:B------:R-:W-:Y:S02]  /*08c0*/  FSETP.GEU.AND P3, PT, R8, R23, PT ;  /* 0x000000170800720b */ /* 0x000fe40003f6e000 */
[----:B-1----:R-:W-:Y:S02]  /*08d0*/  SEL R20, R13, 0xff800000, P0 ;  /* 0xff8000000d147807 */ /* 0x002fe40000000000 */
[----:B------:R-:W-:-:S07]  /*08e0*/  SEL R21, R14, 0xff800000, P0 ;  /* 0xff8000000e157807 */ /* 0x000fce0000000000 */
[----:B------:R-:W-:Y:S02]  /*08f0*/  @!P4 FSEL R23, R23, R8, !P3 ;  /* 0x000000081717c208 */ /* 0x000fe40005800000 */
[-C--:B------:R-:W-:Y:S02]  /*0900*/  FSETP.NAN.AND P3, PT, R20, R20.reuse, PT ;  /* 0x000000141400720b */ /* 0x080fe40003f68000 */
[----:B------:R-:W-:Y:S02]  /*0910*/  FSETP.NAN.AND P4, PT, R21, R21, PT ;  /* 0x000000151500720b */ /* 0x000fe40003f88000 */
[----:B------:R-:W-:-:S09]  /*0920*/  FSETP.GEU.AND P5, PT, R9, R20, PT ;  /* 0x000000140900720b */ /* 0x000fd20003fae000 */
[----:B------:R-:W-:Y:S02]  /*0930*/  @!P3 FSEL R20, R20, R9, !P5 ;  /* 0x000000091414b208 */ /* 0x000fe40006800000 */
[----:B------:R-:W-:Y:S02]  /*0940*/  ISETP.GT.AND P3, PT, R18, -0x1, PT ;  /* 0xffffffff1200780c */ /* 0x000fe40003f64270 */
[----:B------:R-:W-:Y:S02]  /*0950*/  FSETP.GEU.AND P5, PT, R10, R21, PT ;  /* 0x000000150a00720b */ /* 0x000fe40003fae000 */
[----:B------:R-:W-:Y:S01]  /*0960*/  CS2R R8, SRZ ;  /* 0x0000000000087805 */ /* 0x000fe2000001ff00 */
[----:B------:R-:W-:Y:S01]  /*0970*/  IMAD.WIDE R12, R3, 0x4, R24 ;  /* 0x00000004030c7825 */ /* 0x000fe200078e0218 */
[----:B------:R-:W-:Y:S02]  /*0980*/  @!P4 FSEL R21, R21, R10, !P5 ;  /* 0x0000000a1515c208 */ /* 0x000fe40006800000 */
[----:B------:R-:W-:-:S06]  /*0990*/  CS2R R10, SRZ ;  /* 0x00000000000a7805 */ /* 0x000fcc000001ff00 */
[----:B------:R1:W2:Y:S01]  /*09a0*/  @P3 LDG.E.128 R8, desc[UR4][R12.64] ;  /* 0x000000040c083981 */ /* 0x0002a2000c1e1d00 */
[----:B------:R-:W-:-:S04]  /*09b0*/  SEL R22, R15, 0xff800000, P0 ;  /* 0xff8000000f167807 */ /* 0x000fc80000000000 */
[-C--:B------:R-:W-:Y:S02]  /*09c0*/  FSETP.NAN.AND P4, PT, R22, R22.reuse, PT ;  /* 0x000000161600720b */ /* 0x080fe40003f88000 */
[----:B---3--:R-:W-:Y:S02]  /*09d0*/  SEL R4, R4, 0xff800000, P2 ;  /* 0xff80000004047807 */ /* 0x008fe40001000000 */
[----:B------:R-:W-:Y:S02]  /*09e0*/  FSETP.GEU.AND P5, PT, R30, R22, PT ;  /* 0x000000161e00720b */ /* 0x000fe40003fae000 */
[----:B------:R-:W-:Y:S02]  /*09f0*/  FSETP.NAN.AND P0, PT, R4, R4, PT ;  /* 0x000000040400720b */ /* 0x000fe40003f08000 */
[----:B------:R-:W-:Y:S01]  /*0a00*/  SEL R5, R5, 0xff800000, P2 ;  /* 0xff80000005057807 */ /* 0x000fe20001000000 */
[----:B------:R-:W-:-:S04]  /*0a10*/  VIADD R19, R3, 0x200 ;  /* 0x0000020003137836 */ /* 0x000fc80000000000 */
[----:B------:R-:W-:Y:S02]  /*0a20*/  @!P4 FSEL R22, R22, R30, !P5 ;  /* 0x0000001e1616c208 */ /* 0x000fe40006800000 */
[----:B------:R-:W-:Y:S02]  /*0a30*/  FSETP.NAN.AND P4, PT, R5, R5, PT ;  /* 0x000000050500720b */ /* 0x000fe40003f88000 */
[----:B-1----:R-:W-:Y:S02]  /*0a40*/  CS2R R12, SRZ ;  /* 0x00000000000c7805 */ /* 0x002fe4000001ff00 */
[----:B------:R-:W-:Y:S02]  /*0a50*/  CS2R R14, SRZ ;  /* 0x00000000000e7805 */ /* 0x000fe4000001ff00 */
[----:B------:R-:W-:Y:S01]  /*0a60*/  FSETP.GEU.AND P6, PT, R27, R4, PT ;  /* 0x000000041b00720b */ /* 0x000fe20003fce000 */
[----:B------:R-:W-:Y:S01]  /*0a70*/  IMAD.WIDE R18, R19, 0x4, R24 ;  /* 0x0000000413127825 */ /* 0x000fe200078e0218 */
[----:B------:R-:W-:-:S02]  /*0a80*/  SEL R6, R6, 0xff800000, P2 ;  /* 0xff80000006067807 */ /* 0x000fc40001000000 */
[----:B------:R-:W-:Y:S02]  /*0a90*/  @!P0 FSEL R4, R4, R27, !P6 ;  /* 0x0000001b04048208 */ /* 0x000fe40007000000 */
[----:B------:R-:W-:Y:S01]  /*0aa0*/  FSETP.NAN.AND P5, PT, R6, R6, PT ;  /* 0x000000060600720b */ /* 0x000fe20003fa8000 */
[----:B------:R1:W3:Y:S01]  /*0ab0*/  @P3 LDG.E.128 R12, desc[UR4][R18.64] ;  /* 0x00000004120c3981 */ /* 0x0002e2000c1e1d00 */
[----:B------:R-:W-:-:S04]  /*0ac0*/  FSETP.GEU.AND P0, PT, R28, R5, PT ;  /* 0x000000051c00720b */ /* 0x000fc80003f0e000 */
[----:B------:R-:W-:Y:S02]  /*0ad0*/  @!P4 FSEL R5, R5, R28, !P0 ;  /* 0x0000001c0505c208 */ /* 0x000fe40004000000 */
[----:B-1----:R-:W-:-:S04]  /*0ae0*/  SEL R18, R7, 0xff800000, P2 ;  /* 0xff80000007127807 */ /* 0x002fc80001000000 */
[----:B------:R-:W-:Y:S02]  /*0af0*/  FSETP.NAN.AND P4, PT, R18, R18, PT ;  /* 0x000000121200720b */ /* 0x000fe40003f88000 */
[----:B------:R-:W-:-:S04]  /*0b00*/  FSETP.GEU.AND P6, PT, R29, R6, PT ;  /* 0x000000061d00720b */ /* 0x000fc80003fce000 */
[----:B------:R-:W-:Y:S02]  /*0b10*/  @!P5 FSEL R6, R6, R29, !P6 ;  /* 0x0000001d0606d208 */ /* 0x000fe40007000000 */
[----:B------:R-:W-:-:S05]  /*0b20*/  FSETP.GEU.AND P5, PT, R26, R18, PT ;  /* 0x000000121a00720b */ /* 0x000fca0003fae000 */
[----:B------:R-:W-:Y:S01]  /*0b30*/  @!P4 FSEL R18, R18, R26, !P5 ;  /* 0x0000001a1212c208 */ /* 0x000fe20006800000 */
[----:B------:R-:W-:-:S04]  /*0b40*/  VIADD R27, R3, 0x7e00 ;  /* 0x00007e00031b7836 */ /* 0x000fc80000000000 */
[----:B------:R-:W-:Y:S01]  /*0b50*/  IMAD.WIDE R26, R27, 0x4, R24 ;  /* 0x000000041b1a7825 */ /* 0x000fe200078e0218 */
[----:B--2---:R-:W-:Y:S02]  /*0b60*/  SEL R8, R8, 0xff800000, P3 ;  /* 0xff80000008087807 */ /* 0x004fe40001800000 */
[----:B------:R-:W-:Y:S02]  /*0b70*/  SEL R9, R9, 0xff800000, P3 ;  /* 0xff80000009097807 */ /* 0x000fe40001800000 */
[----:B------:R-:W-:Y:S02]  /*0b80*/  FSETP.NAN.AND P0, PT, R8, R8, PT ;  /* 0x000000080800720b */ /* 0x000fe40003f08000 */
[----:B------:R-:W-:Y:S02]  /*0b90*/  SEL R10, R10, 0xff800000, P3 ;  /* 0xff8000000a0a7807 */ /* 0x000fe40001800000 */
[----:B------:R-:W-:Y:S02]  /*0ba0*/  FSETP.NAN.AND P4, PT, R9, R9, PT ;  /* 0x000000090900720b */ /* 0x000fe40003f88000 */
[----:B------:R-:W-:-:S02]  /*0bb0*/  FSETP.NAN.AND P5, PT, R10, R10, PT ;  /* 0x0000000a0a00720b */ /* 0x000fc40003fa8000 */
[----:B------:R-:W-:-:S05]  /*0bc0*/  FSETP.GEU.AND P6, PT, R4, R8, PT ;  /* 0x000000080400720b */ /* 0x000fca0003fce000 */
[----:B------:R-:W-:Y:S02]  /*0bd0*/  @!P0 FSEL R8, R8, R4, !P6 ;  /* 0x0000000408088208 */ /* 0x000fe40007000000 */
[----:B------:R-:W-:Y:S02]  /*0be0*/  FSETP.GEU.AND P0, PT, R5, R9, PT ;  /* 0x000000090500720b */ /* 0x000fe40003f0e000 */
[----:B------:R-:W-:Y:S02]  /*0bf0*/  FSETP.GEU.AND P6, PT, R6, R10, PT ;  /* 0x0000000a0600720b */ /* 0x000fe40003fce000 */
[----:B------:R-:W-:Y:S02]  /*0c00*/  @!P4 FSEL R9, R9, R5, !P0 ;  /* 0x000000050909c208 */ /* 0x000fe40004000000 */
[----:B------:R-:W-:Y:S02]  /*0c10*/  CS2R R4, SRZ ;  /* 0x0000000000047805 */ /* 0x000fe4000001ff00 */
[----:B------:R-:W-:-:S02]  /*0c20*/  @!P5 FSEL R10, R10, R6, !P6 ;  /* 0x000000060a0ad208 */ /* 0x000fc40007000000 */
[----:B------:R-:W-:-:S06]  /*0c30*/  CS2R R6, SRZ ;  /* 0x0000000000067805 */ /* 0x000fcc000001ff00 */
[----:B------:R1:W2:Y:S01]  /*0c40*/  @P2 LDG.E.128 R4, desc[UR4][R26.64] ;  /* 0x000000041a042981 */ /* 0x0002a2000c1e1d00 */
[----:B------:R-:W-:-:S04]  /*0c50*/  SEL R19, R11, 0xff800000, P3 ;  /* 0xff8000000b137807 */ /* 0x000fc80001800000 */
[-C--:B------:R-:W-:Y:S02]  /*0c60*/  FSETP.NAN.AND P4, PT, R19, R19.reuse, PT ;  /* 0x000000131300720b */ /* 0x080fe40003f88000 */
[----:B---3--:R-:W-:Y:S02]  /*0c70*/  SEL R12, R12, 0xff800000, P3 ;  /* 0xff8000000c0c7807 */ /* 0x008fe40001800000 */
[----:B------:R-:W-:Y:S02]  /*0c80*/  FSETP.GEU.AND P5, PT, R18, R19, PT ;  /* 0x000000131200720b */ /* 0x000fe40003fae000 */
[----:B------:R-:W-:Y:S02]  /*0c90*/  FSETP.NAN.AND P0, PT, R12, R12, PT ;  /* 0x0000000c0c00720b */ /* 0x000fe40003f08000 */
[----:B-1----:R-:W-:Y:S02]  /*0ca0*/  SEL R26, R13, 0xff800000, P3 ;  /* 0xff8000000d1a7807 */ /* 0x002fe40001800000 */
[----:B------:R-:W-:-:S02]  /*0cb0*/  SEL R27, R14, 0xff800000, P3 ;  /* 0xff8000000e1b7807 */ /* 0x000fc40001800000 */
[----:B------:R-:W-:Y:S02]  /*0cc0*/  FSETP.NAN.AND P6, PT, R26, R26, PT ;  /* 0x0000001a1a00720b */ /* 0x000fe40003fc8000 */
[----:B------:R-:W-:Y:S02]  /*0cd0*/  @!P4 FSEL R19, R19, R18, !P5 ;  /* 0x000000121313c208 */ /* 0x000fe40006800000 */
[----:B------:R-:W-:Y:S02]  /*0ce0*/  FSETP.NAN.AND P4, PT, R27, R27, PT ;  /* 0x0000001b1b00720b */ /* 0x000fe40003f88000 */
[----:B------:R-:W-:Y:S02]  /*0cf0*/  FSETP.GEU.AND P5, PT, R8, R12, PT ;  /* 0x0000000c0800720b */ /* 0x000fe40003fae000 */
[----:B------:R-:W-:Y:S02]  /*0d00*/  ISETP.GT.AND P1, PT, R2, -0x1, P1 ;  /* 0xffffffff0200780c */ /* 0x000fe40000f24270 */
[----:B------:R-:W-:-:S02]  /*0d10*/  @!P0 FSEL R12, R12, R8, !P5 ;  /* 0x000000080c0c8208 */ /* 0x000fc40006800000 */
[----:B------:R-:W-:Y:S02]  /*0d20*/  FSETP.GEU.AND P5, PT, R9, R26, PT ;  /* 0x0000001a0900720b */ /* 0x000fe40003fae000 */
[----:B------:R-:W-:Y:S01]  /*0d30*/  FSETP.GEU.AND P0, PT, R10, R27, PT ;  /* 0x0000001b0a00720b */ /* 0x000fe20003f0e000 */
[----:B------:R-:W-:Y:S01]  /*0d40*/  VIADD R29, R17, 0xfffffe00 ;  /* 0xfffffe00111d7836 */ /* 0x000fe20000000000 */
[----:B------:R-:W-:Y:S02]  /*0d50*/  @!P6 FSEL R26, R26, R9, !P5 ;  /* 0x000000091a1ae208 */ /* 0x000fe40006800000 */
[----:B------:R-:W-:Y:S02]  /*0d60*/  CS2R R8, SRZ ;  /* 0x0000000000087805 */ /* 0x000fe4000001ff00 */
[----:B------:R-:W-:Y:S02]  /*0d70*/  @!P4 FSEL R27, R27, R10, !P0 ;  /* 0x0000000a1b1bc208 */ /* 0x000fe40004000000 */
[----:B------:R-:W-:Y:S01]  /*0d80*/  CS2R R10, SRZ ;  /* 0x00000000000a7805 */ /* 0x000fe2000001ff00 */
[----:B------:R-:W-:-:S05]  /*0d90*/  IMAD.WIDE R28, R29, 0x4, R24 ;  /* 0x000000041d1c7825 */ /* 0x000fca00078e0218 */
[----:B------:R1:W3:Y:S02]  /*0da0*/  @P1 LDG.E.128 R8, desc[UR4][R28.64] ;  /* 0x000000041c081981 */ /* 0x0002e4000c1e1d00 */
[----:B-1----:R-:W-:-:S04]  /*0db0*/  SEL R28, R15, 0xff800000, P3 ;  /* 0xff8000000f1c7807 */ /* 0x002fc80001800000 */
[-C--:B------:R-:W-:Y:S02]  /*0dc0*/  FSETP.NAN.AND P0, PT, R28, R28.reuse, PT ;  /* 0x0000001c1c00720b */ /* 0x080fe40003f08000 */
[----:B------:R-:W-:Y:S02]  /*0dd0*/  FSETP.GEU.AND P5, PT, R19, R28, PT ;  /* 0x0000001c1300720b */ /* 0x000fe40003fae000 */
[----:B------:R-:W-:Y:S02]  /*0de0*/  LOP3.LUT R0, R2, R0, RZ, 0xfc, !PT ;  /* 0x0000000002007212 */ /* 0x000fe400078efcff */
[----:B------:R-:W-:-:S07]  /*0df0*/  CS2R R14, SRZ ;  /* 0x00000000000e7805 */ /* 0x000fce000001ff00 */
[----:B------:R-:W-:Y:S02]  /*0e00*/  @!P0 FSEL R28, R28, R19, !P5 ;  /* 0x000000131c1c8208 */ /* 0x000fe40006800000 */
[----:B------:R-:W-:Y:S01]  /*0e10*/  ISETP.GT.AND P0, PT, R0, -0x1, PT ;  /* 0xffffffff0000780c */ /* 0x000fe20003f04270 */
[----:B------:R-:W-:Y:S01]  /*0e20*/  IMAD.WIDE R30, R17, 0x4, R24 ;  /* 0x00000004111e7825 */ /* 0x000fe200078e0218 */
[----:B--2---:R-:W-:-:S04]  /*0e30*/  SEL R18, R4, 0xff800000, P2 ;  /* 0xff80000004127807 */ /* 0x004fc80001000000 */
[-C--:B------:R-:W-:Y:S02]  /*0e40*/  FSETP.NAN.AND P4, PT, R18, R18.reuse, PT ;  /* 0x000000121200720b */ /* 0x080fe40003f88000 */
[----:B------:R-:W-:-:S11]  /*0e50*/  FSETP.GEU.AND P5, PT, R12, R18, PT ;  /* 0x000000120c00720b */ /* 0x000fd60003fae000 */
[----:B------:R-:W-:Y:S02]  /*0e60*/  @!P4 FSEL R18, R18, R12, !P5 ;  /* 0x0000000c1212c208 */ /* 0x000fe40006800000 */
[----:B------:R-:W-:-:S06]  /*0e70*/  CS2R R12, SRZ ;  /* 0x00000000000c7805 */ /* 0x000fcc000001ff00 */
[----:B------:R-:W2:Y:S01]  /*0e80*/  @P0 LDG.E.128 R12, desc[UR4][R30.64] ;  /* 0x000000041e0c0981 */ /* 0x000ea2000c1e1d00 */
[----:B------:R-:W-:Y:S02]  /*0e90*/  SEL R0, R5, 0xff800000, P2 ;  /* 0xff80000005007807 */ /* 0x000fe40001000000 */
[----:B------:R-:W-:Y:S02]  /*0ea0*/  SEL R2, R6, 0xff800000, P2 ;  /* 0xff80000006027807 */ /* 0x000fe40001000000 */
[----:B------:R-:W-:Y:S02]  /*0eb0*/  FSETP.NAN.AND P5, PT, R0, R0, PT ;  /* 0x000000000000720b */ /* 0x000fe40003fa8000 */
[----:B------:R-:W-:Y:S02]  /*0ec0*/  FSETP.NAN.AND P4, PT, R2, R2, PT ;  /* 0x000000020200720b */ /* 0x000fe40003f88000 */
[----:B------:R-:W-:-:S09]  /*0ed0*/  FSETP.GEU.AND P6, PT, R26, R0, PT ;  /* 0x000000001a00720b */ /* 0x000fd20003fce000 */
[----:B------:R-:W-:Y:S02]  /*0ee0*/  @!P5 FSEL R0, R0, R26, !P6 ;  /* 0x0000001a0000d208 */ /* 0x000fe40007000000 */
[----:B------:R-:W-:Y:S02]  /*0ef0*/  FSETP.GEU.AND P6, PT, R27, R2, PT ;  /* 0x000000021b00720b */ /* 0x000fe40003fce000 */
[----:B---3--:R-:W-:Y:S02]  /*0f00*/  SEL R8, R8, 0xff800000, P1 ;  /* 0xff80000008087807 */ /* 0x008fe40000800000 */
[----:B------:R-:W-:Y:S01]  /*0f10*/  @!P4 FSEL R2, R2, R27, !P6 ;  /* 0x0000001b0202c208 */ /* 0x000fe20007000000 */
[----:B------:R-:W-:Y:S01]  /*0f20*/  VIADD R27, R17, 0x200 ;  /* 0x00000200111b7836 */ /* 0x000fe20000000000 */
[----:B------:R-:W-:Y:S02]  /*0f30*/  FSETP.NAN.AND P5, PT, R8, R8, PT ;  /* 0x000000080800720b */ /* 0x000fe40003fa8000 */
[----:B------:R-:W-:-:S02]  /*0f40*/  CS2R R4, SRZ ;  /* 0x0000000000047805 */ /* 0x000fc4000001ff00 */
[----:B------:R-:W-:Y:S02]  /*0f50*/  SEL R19, R7, 0xff800000, P2 ;  /* 0xff80000007137807 */ /* 0x000fe40001000000 */
[----:B------:R-:W-:Y:S01]  /*0f60*/  CS2R R6, SRZ ;  /* 0x0000000000067805 */ /* 0x000fe2000001ff00 */
[----:B------:R-:W-:Y:S01]  /*0f70*/  IMAD.WIDE R26, R27, 0x4, R24 ;  /* 0x000000041b1a7825 */ /* 0x000fe200078e0218 */
[----:B------:R-:W-:Y:S02]  /*0f80*/  FSETP.GEU.AND P4, PT, R23, R8, PT ;  /* 0x000000081700720b */ /* 0x000fe40003f8e000 */
[----:B------:R-:W-:Y:S02]  /*0f90*/  FSETP.NAN.AND P2, PT, R19, R19, PT ;  /* 0x000000131300720b */ /* 0x000fe40003f48000 */
[----:B------:R1:W3:Y:S01]  /*0fa0*/  @P0 LDG.E.128 R4, desc[UR4][R26.64] ;  /* 0x000000041a040981 */ /* 0x0002e2000c1e1d00 */
[----:B------:R-:W-:Y:S02]  /*0fb0*/  @!P5 FSEL R8, R8, R23, !P4 ;  /* 0x000000170808d208 */ /* 0x000fe40006000000 */
[----:B-1----:R-:W-:-:S04]  /*0fc0*/  SEL R26, R9, 0xff800000, P1 ;  /* 0xff800000091a7807 */ /* 0x002fc80000800000 */
[----:B------:R-:W-:Y:S02]  /*0fd0*/  FSETP.NAN.AND P4, PT, R26, R26, PT ;  /* 0x0000001a1a00720b */ /* 0x000fe40003f88000 */
[----:B------:R-:W-:Y:S02]  /*0fe0*/  FSETP.GEU.AND P6, PT, R28, R19, PT ;  /* 0x000000131c00720b */ /* 0x000fe40003fce000 */
[----:B------:R-:W-:Y:S02]  /*0ff0*/  SEL R29, R10, 0xff800000, P1 ;  /* 0xff8000000a1d7807 */ /* 0x000fe40000800000 */
[----:B------:R-:W-:Y:S02]  /*1000*/  @!P2 FSEL R19, R19, R28, !P6 ;  /* 0x0000001c1313a208 */ /* 0x000fe40007000000 */
[----:B------:R-:W-:Y:S02]  /*1010*/  FSETP.NAN.AND P2, PT, R29, R29, PT ;  /* 0x0000001d1d00720b */ /* 0x000fe40003f48000 */
[----:B------:R-:W-:-:S04]  /*1020*/  FSETP.GEU.AND P5, PT, R20, R26, PT ;  /* 0x0000001a1400720b */ /* 0x000fc80003fae000 */
[----:B------:R-:W-:Y:S02]  /*1030*/  @!P4 FSEL R26, R26, R20, !P5 ;  /* 0x000000141a1ac208 */ /* 0x000fe40006800000 */
[----:B------:R-:W-:-:S05]  /*1040*/  FSETP.GEU.AND P6, PT, R21, R29, PT ;  /* 0x0000001d1500720b */ /* 0x000fca0003fce000 */
[----:B------:R-:W-:Y:S01]  /*1050*/  @!P2 FSEL R29, R29, R21, !P6 ;  /* 0x000000151d1da208 */ /* 0x000fe20007000000 */
[----:B------:R-:W-:Y:S01]  /*1060*/  VIADD R21, R17, 0x7e00 ;  /* 0x00007e0011157836 */ /* 0x000fe20000000000 */
[----:B------:R-:W-:Y:S02]  /*1070*/  SEL R30, R11, 0xff800000, P1 ;  /* 0xff8000000b1e7807 */ /* 0x000fe40000800000 */
[----:B------:R-:W-:Y:S01]  /*1080*/  CS2R R10, SRZ ;  /* 0x00000000000a7805 */ /* 0x000fe2000001ff00 */
[----:B------:R-:W-:Y:S01]  /*1090*/  IMAD.WIDE R20, R21, 0x4, R24 ;  /* 0x0000000415147825 */ /* 0x000fe200078e0218 */
[----:B--2---:R-:W-:-:S04]  /*10a0*/  SEL R12, R12, 0xff800000, P0 ;  /* 0xff8000000c0c7807 */ /* 0x004fc80000000000 */
[-C--:B------:R-:W-:Y:S02]  /*10b0*/  FSETP.NAN.AND P5, PT, R12, R12.reuse, PT ;  /* 0x0000000c0c00720b */ /* 0x080fe40003fa8000 */
[----:B------:R-:W-:-:S11]  /*10c0*/  FSETP.GEU.AND P6, PT, R8, R12, PT ;  /* 0x0000000c0800720b */ /* 0x000fd60003fce000 */
[----:B------:R-:W-:Y:S02]  /*10d0*/  @!P5 FSEL R12, R12, R8, !P6 ;  /* 0x000000080c0cd208 */ /* 0x000fe40007000000 */
[----:B------:R-:W-:-:S06]  /*10e0*/  CS2R R8, SRZ ;  /* 0x0000000000087805 */ /* 0x000fcc000001ff00 */
[----:B------:R1:W2:Y:S01]  /*10f0*/  @P1 LDG.E.128 R8, desc[UR4][R20.64] ;  /* 0x0000000414081981 */ /* 0x0002a2000c1e1d00 */
[-C--:B------:R-:W-:Y:S02]  /*1100*/  FSETP.NAN.AND P4, PT, R30, R30.reuse, PT ;  /* 0x0000001e1e00720b */ /* 0x080fe40003f88000 */
[----:B------:R-:W-:Y:S02]  /*1110*/  FSETP.GEU.AND P2, PT, R22, R30, PT ;  /* 0x0000001e1600720b */ /* 0x000fe40003f4e000 */
[----:B------:R-:W-:Y:S02]  /*1120*/  SEL R23, R13, 0xff800000, P0 ;  /* 0xff8000000d177807 */ /* 0x000fe40000000000 */
[----:B------:R-:W-:-:S07]  /*1130*/  SEL R27, R14, 0xff800000, P0 ;  /* 0xff8000000e1b7807 */ /* 0x000fce0000000000 */
[----:B------:R-:W-:Y:S02]  /*1140*/  @!P4 FSEL R30, R30, R22, !P2 ;  /* 0x000000161e1ec208 */ /* 0x000fe40005000000 */
[----:B------:R-:W-:Y:S02]  /*1150*/  FSETP.NAN.AND P4, PT, R23, R23, PT ;  /* 0x000000171700720b */ /* 0x000fe40003f88000 */
[----:B------:R-:W-:Y:S02]  /*1160*/  FSETP.NAN.AND P2, PT, R27, R27, PT ;  /* 0x0000001b1b00720b */ /* 0x000fe40003f48000 */
[----:B------:R-:W-:Y:S02]  /*1170*/  FSETP.GEU.AND P5, PT, R26, R23, PT ;  /* 0x000000171a00720b */ /* 0x000fe40003fae000 */
[----:B---3--:R-:W-:Y:S02]  /*1180*/  SEL R4, R4, 0xff800000, P0 ;  /* 0xff80000004047807 */ /* 0x008fe40000000000 */
[----:B------:R-:W-:-:S05]  /*1190*/  SEL R28, R15, 0xff800000, P0 ;  /* 0xff8000000f1c7807 */ /* 0x000fca0000000000 */
[----:B------:R-:W-:Y:S02]  /*11a0*/  @!P4 FSEL R23, R23, R26, !P5 ;  /* 0x0000001a1717c208 */ /* 0x000fe40006800000 */
[----:B------:R-:W-:Y:S02]  /*11b0*/  FSETP.NAN.AND P5, PT, R4, R4, PT ;  /* 0x000000040400720b */ /* 0x000fe40003fa8000 */
[----:B------:R-:W-:Y:S02]  /*11c0*/  FSETP.NAN.AND P4, PT, R28, R28, PT ;  /* 0x0000001c1c00720b */ /* 0x000fe40003f88000 */
[----:B------:R-:W-:Y:S01]  /*11d0*/  FSETP.GEU.AND P6, PT, R29, R27, PT ;  /* 0x0000001b1d00720b */ /* 0x000fe20003fce000 */
[----:B-1----:R-:W-:-:S03]  /*11e0*/  VIADD R21, R3, 0x8000 ;  /* 0x0000800003157836 */ /* 0x002fc60000000000 */
[----:B------:R-:W-:Y:S02]  /*11f0*/  @!P2 FSEL R27, R27, R29, !P6 ;  /* 0x0000001d1b1ba208 */ /* 0x000fe40007000000 */
[----:B------:R-:W-:Y:S02]  /*1200*/  FSETP.GEU.AND P6, PT, R12, R4, PT ;  /* 0x000000040c00720b */ /* 0x000fe40003fce000 */
[----:B------:R-:W-:Y:S02]  /*1210*/  FSETP.GEU.AND P2, PT, R30, R28, PT ;  /* 0x0000001c1e00720b */ /* 0x000fe40003f4e000 */
[----:B------:R-:W-:Y:S02]  /*1220*/  SEL R22, R5, 0xff800000, P0 ;  /* 0xff80000005167807 */ /* 0x000fe40000000000 */
[----:B------:R-:W-:Y:S02]  /*1230*/  CS2R R14, SRZ ;  /* 0x00000000000e7805 */ /* 0x000fe4000001ff00 */
[----:B------:R-:W-:-:S02]  /*1240*/  @!P5 FSEL R4, R4, R12, !P6 ;  /* 0x0000000c0404d208 */ /* 0x000fc40007000000 */
[----:B------:R-:W-:Y:S02]  /*1250*/  CS2R R12, SRZ ;  /* 0x00000000000c7805 */ /* 0x000fe4000001ff00 */
[----:B------:R-:W-:Y:S01]  /*1260*/  @!P4 FSEL R28, R28, R30, !P2 ;  /* 0x0000001e1c1cc208 */ /* 0x000fe20005000000 */
[----:B------:R-:W-:Y:S01]  /*1270*/  IMAD.WIDE R20, R21, 0x4, R24 ;  /* 0x0000000415147825 */ /* 0x000fe200078e0218 */
[----:B------:R-:W-:-:S04]  /*1280*/  FSETP.NAN.AND P4, PT, R22, R22, PT ;  /* 0x000000161600720b */ /* 0x000fc80003f88000 */
[----:B------:R1:W3:Y:S01]  /*1290*/  @P3 LDG.E.128 R12, desc[UR4][R20.64] ;  /* 0x00000004140c3981 */ /* 0x0002e2000c1e1d00 */
[----:B------:R-:W-:Y:S02]  /*12a0*/  FSETP.GEU.AND P5, PT, R23, R22, PT ;  /* 0x000000161700720b */ /* 0x000fe40003fae000 */
[----:B-1----:R-:W-:Y:S02]  /*12b0*/  SEL R21, R6, 0xff800000, P0 ;  /* 0xff80000006157807 */ /* 0x002fe40000000000 */
[----:B------:R-:W-:Y:S02]  /*12c0*/  SEL R20, R7, 0xff800000, P0 ;  /* 0xff80000007147807 */ /* 0x000fe40000000000 */
[----:B------:R-:W-:Y:S02]  /*12d0*/  FSETP.NAN.AND P2, PT, R21, R21, PT ;  /* 0x000000151500720b */ /* 0x000fe40003f48000 */
[----:B------:R-:W-:Y:S02]  /*12e0*/  @!P4 FSEL R22, R22, R23, !P5 ;  /* 0x000000171616c208 */ /* 0x000fe40006800000 */
[----:B------:R-:W-:-:S02]  /*12f0*/  FSETP.NAN.AND P4, PT, R20, R20, PT ;  /* 0x000000141400720b */ /* 0x000fc40003f88000 */
[----:B------:R-:W-:Y:S01]  /*1300*/  FSETP.GEU.AND P6, PT, R27, R21, PT ;  /* 0x000000151b00720b */ /* 0x000fe20003fce000 */
[----:B------:R-:W-:-:S06]  /*1310*/  VIADD R29, R17, 0x8000 ;  /* 0x00008000111d7836 */ /* 0x000fcc0000000000 */
[----:B------:R-:W-:Y:S02]  /*1320*/  @!P2 FSEL R21, R21, R27, !P6 ;  /* 0x0000001b1515a208 */ /* 0x000fe40007000000 */
[----:B------:R-:W-:Y:S02]  /*1330*/  FSETP.GEU.AND P2, PT, R28, R20, PT ;  /* 0x000000141c00720b */ /* 0x000fe40003f4e000 */
[----:B------:R-:W-:Y:S02]  /*1340*/  CS2R R6, SRZ ;  /* 0x0000000000067805 */ /* 0x000fe4000001ff00 */
[----:B------:R-:W-:Y:S01]  /*1350*/  @!P4 FSEL R20, R20, R28, !P2 ;  /* 0x0000001c1414c208 */ /* 0x000fe20005000000 */
[----:B------:R-:W-:-:S04]  /*1360*/  IMAD.WIDE R28, R29, 0x4, R24 ;  /* 0x000000041d1c7825 */ /* 0x000fc800078e0218 */
[----:B------:R-:W-:-:S04]  /*1370*/  VIADD R31, R3, 0x8200 ;  /* 0x00008200031f7836 */ /* 0x000fc80000000000 */
[----:B------:R-:W-:-:S04]  /*1380*/  IMAD.WIDE R30, R31, 0x4, R24 ;  /* 0x000000041f1e7825 */ /* 0x000fc800078e0218 */
[----:B------:R-:W-:-:S04]  /*1390*/  VIADD R17, R17, 0x8200 ;  /* 0x0000820011117836 */ /* 0x000fc80000000000 */
[----:B------:R-:W-:Y:S01]  /*13a0*/  IMAD.WIDE R24, R17, 0x4, R24 ;  /* 0x0000000411187825 */ /* 0x000fe200078e0218 */
[----:B--2---:R-:W-:-:S04]  /*13b0*/  SEL R26, R8, 0xff800000, P1 ;  /* 0xff800000081a7807 */ /* 0x004fc80000800000 */
[-C--:B------:R-:W-:Y:S02]  /*13c0*/  FSETP.NAN.AND P5, PT, R26, R26.reuse, PT ;  /* 0x0000001a1a00720b */ /* 0x080fe40003fa8000 */
[----:B------:R-:W-:-:S11]  /*13d0*/  FSETP.GEU.AND P6, PT, R4, R26, PT ;  /* 0x0000001a0400720b */ /* 0x000fd60003fce000 */
[----:B------:R-:W-:Y:S02]  /*13e0*/  @!P5 FSEL R26, R26, R4, !P6 ;  /* 0x000000041a1ad208 */ /* 0x000fe40007000000 */
[----:B------:R-:W-:-:S06]  /*13f0*/  CS2R R4, SRZ ;  /* 0x0000000000047805 */ /* 0x000fcc000001ff00 */
[----:B------:R1:W2:Y:S01]  /*1400*/  @P0 LDG.E.128 R4, desc[UR4][R28.64] ;  /* 0x000000041c040981 */ /* 0x0002a2000c1e1d00 */
[----:B------:R-:W-:Y:S02]  /*1410*/  SEL R27, R9, 0xff800000, P1 ;  /* 0xff800000091b7807 */ /* 0x000fe40000800000 */
[----:B------:R-:W-:Y:S02]  /*1420*/  SEL R3, R11, 0xff800000, P1 ;  /* 0xff8000000b037807 */ /* 0x000fe40000800000 */
[----:B-1----:R-:W-:-:S04]  /*1430*/  SEL R28, R10, 0xff800000, P1 ;  /* 0xff8000000a1c7807 */ /* 0x002fc80000800000 */
[-C--:B------:R-:W-:Y:S02]  /*1440*/  FSETP.NAN.AND P4, PT, R28, R28.reuse, PT ;  /* 0x0000001c1c00720b */ /* 0x080fe40003f88000 */
[----:B------:R-:W-:Y:S02]  /*1450*/  CS2R R8, SRZ ;  /* 0x0000000000087805 */ /* 0x000fe4000001ff00 */
[----:B------:R-:W-:Y:S02]  /*1460*/  FSETP.NAN.AND P2, PT, R27, R27, PT ;  /* 0x0000001b1b00720b */ /* 0x000fe40003f48000 */
[----:B------:R-:W-:Y:S02]  /*1470*/  CS2R R10, SRZ ;  /* 0x00000000000a7805 */ /* 0x000fe4000001ff00 */
[----:B------:R-:W-:Y:S02]  /*1480*/  FSETP.NAN.AND P1, PT, R3, R3, PT ;  /* 0x000000030300720b */ /* 0x000fe40003f28000 */
[----:B------:R-:W-:-:S02]  /*1490*/  FSETP.GEU.AND P6, PT, R21, R28, PT ;  /* 0x0000001c1500720b */ /* 0x000fc40003fce000 */
[----:B------:R-:W4:Y:S01]  /*14a0*/  @P3 LDG.E.128 R8, desc[UR4][R30.64] ;  /* 0x000000041e083981 */ /* 0x000f22000c1e1d00 */
[----:B------:R-:W-:Y:S02]  /*14b0*/  FSETP.GEU.AND P5, PT, R22, R27, PT ;  /* 0x0000001b1600720b */ /* 0x000fe40003fae000 */
[----:B------:R-:W-:Y:S02]  /*14c0*/  @!P4 FSEL R28, R28, R21, !P6 ;  /* 0x000000151c1cc208 */ /* 0x000fe40007000000 */
[----:B------:R-:W-:Y:S02]  /*14d0*/  FSETP.GEU.AND P4, PT, R20, R3, PT ;  /* 0x000000031400720b */ /* 0x000fe40003f8e000 */
[----:B------:R-:W-:Y:S02]  /*14e0*/  @!P2 FSEL R27, R27, R22, !P5 ;  /* 0x000000161b1ba208 */ /* 0x000fe40006800000 */
[----:B------:R-:W-:Y:S02]  /*14f0*/  CS2R R22, SRZ ;  /* 0x0000000000167805 */ /* 0x000fe4000001ff00 */
[----:B------:R-:W-:-:S02]  /*1500*/  @!P1 FSEL R3, R3, R20, !P4 ;  /* 0x0000001403039208 */ /* 0x000fc40006000000 */
[----:B------:R-:W-:-:S06]  /*1510*/  CS2R R20, SRZ ;  /* 0x0000000000147805 */ /* 0x000fcc000001ff00 */
[----:B------:R-:W5:Y:S01]  /*1520*/  @P0 LDG.E.128 R20, desc[UR4][R24.64] ;  /* 0x0000000418140981 */ /* 0x000f62000c1e1d00 */
[----:B---3--:R-:W-:-:S04]  /*1530*/  SEL R12, R12, 0xff800000, P3 ;  /* 0xff8000000c0c7807 */ /* 0x008fc80001800000 */
[-C--:B------:R-:W-:Y:S02]  /*1540*/  FSETP.NAN.AND P2, PT, R12, R12.reuse, PT ;  /* 0x0000000c0c00720b */ /* 0x080fe40003f48000 */
[----:B------:R-:W-:Y:S02]  /*1550*/  FSETP.GEU.AND P5, PT, R18, R12, PT ;  /* 0x0000000c1200720b */ /* 0x000fe40003fae000 */
[----:B------:R-:W-:Y:S02]  /*1560*/  SEL R13, R13, 0xff800000, P3 ;  /* 0xff8000000d0d7807 */ /* 0x000fe40001800000 */
[----:B------:R-:W-:-:S07]  /*1570*/  SEL R14, R14, 0xff800000, P3 ;  /* 0xff8000000e0e7807 */ /* 0x000fce0001800000 */
[----:B------:R-:W-:Y:S02]  /*1580*/  @!P2 FSEL R12, R12, R18, !P5 ;  /* 0x000000120c0ca208 */ /* 0x000fe40006800000 */
[----:B------:R-:W-:Y:S02]  /*1590*/  FSETP.NAN.AND P2, PT, R13, R13, PT ;  /* 0x0000000d0d00720b */ /* 0x000fe40003f48000 */
[----:B------:R-:W-:Y:S02]  /*15a0*/  SEL R15, R15, 0xff800000, P3 ;  /* 0xff8000000f0f7807 */ /* 0x000fe40001800000 */
[----:B------:R-:W-:Y:S02]  /*15b0*/  FSETP.NAN.AND P5, PT, R14, R14, PT ;  /* 0x0000000e0e00720b */ /* 0x000fe40003fa8000 */
[----:B------:R-:W-:Y:S02]  /*15c0*/  FSETP.NAN.AND P1, PT, R15, R15, PT ;  /* 0x0000000f0f00720b */ /* 0x000fe40003f28000 */
[----:B------:R-:W-:-:S05]  /*15d0*/  FSETP.GEU.AND P4, PT, R0, R13, PT ;  /* 0x0000000d0000720b */ /* 0x000fca0003f8e000 */
[----:B------:R-:W-:Y:S02]  /*15e0*/  @!P2 FSEL R13, R13, R0, !P4 ;  /* 0x000000000d0da208 */ /* 0x000fe40006000000 */
[----:B------:R-:W-:Y:S02]  /*15f0*/  FSETP.GEU.AND P6, PT, R2, R14, PT ;  /* 0x0000000e0200720b */ /* 0x000fe40003fce000 */
[----:B------:R-:W-:Y:S02]  /*1600*/  FSETP.GEU.AND P4, PT, R19, R15, PT ;  /* 0x0000000f1300720b */ /* 0x000fe40003f8e000 */
[----:B------:R-:W-:Y:S02]  /*1610*/  @!P5 FSEL R14, R14, R2, !P6 ;  /* 0x000000020e0ed208 */ /* 0x000fe40007000000 */
[----:B------:R-:W-:Y:S02]  /*1620*/  @!P1 FSEL R15, R15, R19, !P4 ;  /* 0x000000130f0f9208 */ /* 0x000fe40006000000 */
[----:B--2---:R-:W-:-:S04]  /*1630*/  SEL R4, R4, 0xff800000, P0 ;  /* 0xff80000004047807 */ /* 0x004fc80000000000 */
[----:B------:R-:W-:Y:S02]  /*1640*/  FSETP.NAN.AND P2, PT, R4, R4, PT ;  /* 0x000000040400720b */ /* 0x000fe40003f48000 */
[----:B------:R-:W-:Y:S02]  /*1650*/  SEL R5, R5, 0xff800000, P0 ;  /* 0xff80000005057807 */ /* 0x000fe40000000000 */
[----:B------:R-:W-:Y:S02]  /*1660*/  SEL R6, R6, 0xff800000, P0 ;  /* 0xff80000006067807 */ /* 0x000fe40000000000 */
[----:B------:R-:W-:Y:S02]  /*1670*/  FSETP.NAN.AND P5, PT, R5, R5, PT ;  /* 0x000000050500720b */ /* 0x000fe40003fa8000 */
[----:B------:R-:W-:Y:S02]  /*1680*/  FSETP.NAN.AND P6, PT, R6, R6, PT ;  /* 0x000000060600720b */ /* 0x000fe40003fc8000 */
[----:B------:R-:W-:-:S02]  /*1690*/  FSETP.GEU.AND P1, PT, R26, R4, PT ;  /* 0x000000041a00720b */ /* 0x000fc40003f2e000 */
[----:B------:R-:W-:Y:S02]  /*16a0*/  SEL R7, R7, 0xff800000, P0 ;  /* 0xff80000007077807 */ /* 0x000fe40000000000 */
[----:B------:R-:W-:Y:S02]  /*16b0*/  @!P2 FSEL R4, R4, R26, !P1 ;  /* 0x0000001a0404a208 */ /* 0x000fe40004800000 */
[----:B------:R-:W-:Y:S02]  /*16c0*/  FSETP.NAN.AND P1, PT, R7, R7, PT ;  /* 0x000000070700720b */ /* 0x000fe40003f28000 */
[----:B------:R-:W-:Y:S02]  /*16d0*/  FSETP.GEU.AND P2, PT, R27, R5, PT ;  /* 0x000000051b00720b */ /* 0x000fe40003f4e000 */
[----:B------:R-:W-:Y:S02]  /*16e0*/  FSETP.GEU.AND P4, PT, R28, R6, PT ;  /* 0x000000061c00720b */ /* 0x000fe40003f8e000 */
[----:B----4-:R-:W-:-:S02]  /*16f0*/  SEL R8, R8, 0xff800000, P3 ;  /* 0xff80000008087807 */ /* 0x010fc40001800000 */
[----:B------:R-:W-:Y:S02]  /*1700*/  SEL R9, R9, 0xff800000, P3 ;  /* 0xff80000009097807 */ /* 0x000fe40001800000 */
[----:B------:R-:W-:Y:S02]  /*1710*/  @!P5 FSEL R5, R5, R27, !P2 ;  /* 0x0000001b0505d208 */ /* 0x000fe40005000000 */
[----:B------:R-:W-:Y:S02]  /*1720*/  @!P6 FSEL R6, R6, R28, !P4 ;  /* 0x0000001c0606e208 */ /* 0x000fe40006000000 */
[----:B------:R-:W-:Y:S02]  /*1730*/  FSETP.NAN.AND P4, PT, R8, R8, PT ;  /* 0x000000080800720b */ /* 0x000fe40003f88000 */
[----:B------:R-:W-:Y:S02]  /*1740*/  FSETP.NAN.AND P2, PT, R9, R9, PT ;  /* 0x000000090900720b */ /* 0x000fe40003f48000 */
[----:B------:R-:W-:-:S02]  /*1750*/  FSETP.GEU.AND P5, PT, R3, R7, PT ;  /* 0x000000070300720b */ /* 0x000fc40003fae000 */
[----:B------:R-:W-:Y:S02]  /*1760*/  SEL R10, R10, 0xff800000, P3 ;  /* 0xff8000000a0a7807 */ /* 0x000fe40001800000 */
[----:B------:R-:W-:Y:S02]  /*1770*/  @!P1 FSEL R7, R7, R3, !P5 ;  /* 0x0000000307079208 */ /* 0x000fe40006800000 */
[----:B------:R-:W-:Y:S01]  /*1780*/  FSETP.NAN.AND P1, PT, R10, R10, PT ;  /* 0x0000000a0a00720b */ /* 0x000fe20003f28000 */
[----:B------:R-:W1:Y:S01]  /*1790*/  LDC.64 R2, c[0x0][0x218] ;  /* 0x00008600ff027b82 */ /* 0x000e620000000a00 */
[----:B------:R-:W-:Y:S02]  /*17a0*/  FSETP.GEU.AND P5, PT, R12, R8, PT ;  /* 0x000000080c00720b */ /* 0x000fe40003fae000 */
[----:B------:R-:W-:Y:S02]  /*17b0*/  FSETP.GEU.AND P6, PT, R13, R9, PT ;  /* 0x000000090d00720b */ /* 0x000fe40003fce000 */
[----:B------:R-:W-:-:S02]  /*17c0*/  SEL R11, R11, 0xff800000, P3 ;  /* 0xff8000000b0b7807 */ /* 0x000fc40001800000 */
[----:B-----5:R-:W-:Y:S02]  /*17d0*/  SEL R23, R23, 0xff800000, P0 ;  /* 0xff80000017177807 */ /* 0x020fe40000000000 */
[----:B------:R-:W-:Y:S02]  /*17e0*/  @!P4 SEL R8, R8, R12, !P5 ;  /* 0x0000000c0808c207 */ /* 0x000fe40006800000 */
[----:B------:R-:W-:Y:S02]  /*17f0*/  @!P2 SEL R9, R9, R13, !P6 ;  /* 0x0000000d0909a207 */ /* 0x000fe40007000000 */
[----:B------:R-:W-:Y:S02]  /*1800*/  FSETP.NAN.AND P2, PT, R11, R11, PT ;  /* 0x0000000b0b00720b */ /* 0x000fe40003f48000 */
[----:B------:R-:W-:Y:S02]  /*1810*/  FSETP.NAN.AND P3, PT, R23, R23, PT ;  /* 0x000000171700720b */ /* 0x000fe40003f68000 */
[----:B------:R-:W-:-:S02]  /*1820*/  FSETP.GEU.AND P4, PT, R14, R10, PT ;  /* 0x0000000a0e00720b */ /* 0x000fc40003f8e000 */
[----:B------:R-:W-:Y:S02]  /*1830*/  SEL R20, R20, 0xff800000, P0 ;  /* 0xff80000014147807 */ /* 0x000fe40000000000 */
[----:B------:R-:W-:Y:S02]  /*1840*/  SEL R21, R21, 0xff800000, P0 ;  /* 0xff80000015157807 */ /* 0x000fe40000000000 */
[----:B------:R-:W-:Y:S02]  /*1850*/  SEL R22, R22, 0xff800000, P0 ;  /* 0xff80000016167807 */ /* 0x000fe40000000000 */
[----:B------:R-:W-:Y:S02]  /*1860*/  @!P1 SEL R10, R10, R14, !P4 ;  /* 0x0000000e0a0a9207 */ /* 0x000fe40006000000 */
[----:B------:R-:W-:Y:S02]  /*1870*/  FSETP.NAN.AND P0, PT, R20, R20, PT ;  /* 0x000000141400720b */ /* 0x000fe40003f08000 */
[----:B------:R-:W-:-:S02]  /*1880*/  FSETP.NAN.AND P4, PT, R21, R21, PT ;  /* 0x000000151500720b */ /* 0x000fc40003f88000 */
[----:B------:R-:W-:Y:S02]  /*1890*/  FSETP.NAN.AND P1, PT, R22, R22, PT ;  /* 0x000000161600720b */ /* 0x000fe40003f28000 */
[----:B------:R-:W-:Y:S02]  /*18a0*/  FSETP.GEU.AND P5, PT, R15, R11, PT ;  /* 0x0000000b0f00720b */ /* 0x000fe40003fae000 */
[----:B------:R-:W-:Y:S02]  /*18b0*/  FSETP.GEU.AND P6, PT, R7, R23, PT ;  /* 0x000000170700720b */ /* 0x000fe40003fce000 */
[----:B------:R-:W-:Y:S02]  /*18c0*/  @!P2 SEL R11, R11, R15, !P5 ;  /* 0x0000000f0b0ba207 */ /* 0x000fe40006800000 */
[----:B------:R-:W-:Y:S02]  /*18d0*/  @!P3 SEL R23, R23, R7, !P6 ;  /* 0x000000071717b207 */ /* 0x000fe40007000000 */
[----:B------:R-:W-:-:S02]  /*18e0*/  FSETP.GEU.AND P2, PT, R4, R20, PT ;  /* 0x000000140400720b */ /* 0x000fc40003f4e000 */
[----:B------:R-:W-:Y:S02]  /*18f0*/  FSETP.GEU.AND P3, PT, R5, R21, PT ;  /* 0x000000150500720b */ /* 0x000fe40003f6e000 */
[----:B------:R-:W-:Y:S01]  /*1900*/  FSETP.GEU.AND P5, PT, R6, R22, PT ;  /* 0x000000160600720b */ /* 0x000fe20003fae000 */
[----:B-1----:R-:W-:Y:S01]  /*1910*/  IMAD.WIDE R2, R16, 0x4, R2 ;  /* 0x0000000410027825 */ /* 0x002fe200078e0202 */
[----:B------:R-:W-:Y:S02]  /*1920*/  @!P0 SEL R20, R20, R4, !P2 ;  /* 0x0000000414148207 */ /* 0x000fe40005000000 */
[----:B------:R-:W-:Y:S02]  /*1930*/  @!P4 SEL R21, R21, R5, !P3 ;  /* 0x000000051515c207 */ /* 0x000fe40005800000 */
[----:B------:R-:W-:Y:S01]  /*1940*/  @!P1 SEL R22, R22, R6, !P5 ;  /* 0x0000000616169207 */ /* 0x000fe20006800000 */
[----:B------:R-:W-:Y:S04]  /*1950*/  STG.E.128 desc[UR4][R2.64], R8 ;  /* 0x0000000802007986 */ /* 0x000fe8000c101d04 */
[----:B------:R-:W-:Y:S01]  /*1960*/  STG.E.128 desc[UR4][R2.64+0x800], R20 ;  /* 0x0008001402007986 */ /* 0x000fe2000c101d04 */
[----:B------:R-:W-:Y:S05]  /*1970*/  EXIT ;  /* 0x000000000000794d */ /* 0x000fea0003800000 */
.L_x_0:
[----:B------:R-:W-:-:S00]  /*1980*/  BRA `(.L_x_0) ;  /* 0xfffffffc00fc7947 */ /* 0x000fc0000383ffff */
[----:B------:R-:W-:-:S00]  /*1990*/  NOP ;  /* 0x0000000000007918 */ /* 0x000fc00000000000 */
        /* <DEDUP_REMOVED lines=14> */
.L_x_1:


//--------------------- .nv.constant0.triton_poi_fused_max_pool2d_with_indices_10 --------------------------
	.section	.nv.constant0.triton_poi_fused_max_pool2d_with_indices_10,"a",@progbits
	.sectionflags	@""
	.align	4
.nv.constant0.triton_poi_fused_max_pool2d_with_indices_10:
	.zero		548
